//
// Generated by NVIDIA NVVM Compiler
//
// Compiler Build ID: CL-36424714
// Cuda compilation tools, release 13.0, V13.0.88
// Based on NVVM 20.0.0
//

.version 9.0
.target sm_100
.address_size 64

	// .globl	_Z4add2PdPKd

.visible .entry _Z4add2PdPKd(
	.param .u64 .ptr .align 1 _Z4add2PdPKd_param_0,
	.param .u64 .ptr .align 1 _Z4add2PdPKd_param_1
)
{
	.reg .b32 	%r<2>;
	.reg .b64 	%rd<8>;
	.reg .b64 	%fd<4>;

	ld.param.u64 	%rd1, [_Z4add2PdPKd_param_0];
	ld.param.u64 	%rd2, [_Z4add2PdPKd_param_1];
	cvta.to.global.u64 	%rd3, %rd1;
	cvta.to.global.u64 	%rd4, %rd2;
	mov.u32 	%r1, %tid.x;
	mul.wide.u32 	%rd5, %r1, 8;
	add.s64 	%rd6, %rd4, %rd5;
	ld.global.f64 	%fd1, [%rd6];
	add.s64 	%rd7, %rd3, %rd5;
	ld.global.f64 	%fd2, [%rd7];
	add.f64 	%fd3, %fd1, %fd2;
	st.global.f64 	[%rd7], %fd3;
	ret;

}
	// .globl	_Z7add_matPdPKdS1_iii
.visible .entry _Z7add_matPdPKdS1_iii(
	.param .u64 .ptr .align 1 _Z7add_matPdPKdS1_iii_param_0,
	.param .u64 .ptr .align 1 _Z7add_matPdPKdS1_iii_param_1,
	.param .u64 .ptr .align 1 _Z7add_matPdPKdS1_iii_param_2,
	.param .u32 _Z7add_matPdPKdS1_iii_param_3,
	.param .u32 _Z7add_matPdPKdS1_iii_param_4,
	.param .u32 _Z7add_matPdPKdS1_iii_param_5
)
{
	.reg .pred 	%p<4>;
	.reg .b32 	%r<11>;
	.reg .b64 	%rd<20>;
	.reg .b64 	%fd<11>;

	ld.param.u64 	%rd5, [_Z7add_matPdPKdS1_iii_param_0];
	ld.param.u64 	%rd6, [_Z7add_matPdPKdS1_iii_param_1];
	ld.param.u64 	%rd7, [_Z7add_matPdPKdS1_iii_param_2];
	ld.param.s32 	%rd2, [_Z7add_matPdPKdS1_iii_param_3];
	ld.param.u32 	%r1, [_Z7add_matPdPKdS1_iii_param_4];
	ld.param.u32 	%r2, [_Z7add_matPdPKdS1_iii_param_5];
	mov.u32 	%r3, %ntid.x;
	mov.u32 	%r4, %ctaid.x;
	mov.u32 	%r5, %tid.x;
	mad.lo.s32 	%r6, %r3, %r4, %r5;
	cvt.u64.u32 	%rd1, %r6;
	setp.ge.u64 	%p1, %rd1, %rd2;
	@%p1 bra 	$L__BB1_4;
	mov.u32 	%r7, %ntid.y;
	mov.u32 	%r8, %ctaid.y;
	mov.u32 	%r9, %tid.y;
	mad.lo.s32 	%r10, %r7, %r8, %r9;
	cvt.u64.u32 	%rd3, %r10;
	setp.ge.u32 	%p2, %r10, %r1;
	@%p2 bra 	$L__BB1_4;
	mad.lo.s64 	%rd4, %rd2, %rd3, %rd1;
	cvt.s64.s32 	%rd8, %r2;
	setp.ge.u64 	%p3, %rd4, %rd8;
	@%p3 bra 	$L__BB1_4;
	cvta.to.global.u64 	%rd9, %rd7;
	cvta.to.global.u64 	%rd10, %rd6;
	shl.b64 	%rd11, %rd1, 3;
	add.s64 	%rd12, %rd10, %rd11;
	ld.global.f64 	%fd1, [%rd12];
	shl.b64 	%rd13, %rd3, 3;
	add.s64 	%rd14, %rd10, %rd13;
	ld.global.f64 	%fd2, [%rd14];
	add.f64 	%fd3, %fd1, %fd2;
	add.s64 	%rd15, %rd9, %rd11;
	ld.global.f64 	%fd4, [%rd15];
	add.f64 	%fd5, %fd3, %fd4;
	add.s64 	%rd16, %rd9, %rd13;
	ld.global.f64 	%fd6, [%rd16];
	sub.f64 	%fd7, %fd5, %fd6;
	cvta.to.global.u64 	%rd17, %rd5;
	shl.b64 	%rd18, %rd4, 3;
	add.s64 	%rd19, %rd17, %rd18;
	ld.global.f64 	%fd8, [%rd19];
	add.f64 	%fd9, %fd8, %fd8;
	sub.f64 	%fd10, %fd7, %fd9;
	st.global.f64 	[%rd19], %fd10;
$L__BB1_4:
	ret;

}
	// .globl	_Z18lattice_inner_loopPfS_PKfS1_iii
.visible .entry _Z18lattice_inner_loopPfS_PKfS1_iii(
	.param .u64 .ptr .align 1 _Z18lattice_inner_loopPfS_PKfS1_iii_param_0,
	.param .u64 .ptr .align 1 _Z18lattice_inner_loopPfS_PKfS1_iii_param_1,
	.param .u64 .ptr .align 1 _Z18lattice_inner_loopPfS_PKfS1_iii_param_2,
	.param .u64 .ptr .align 1 _Z18lattice_inner_loopPfS_PKfS1_iii_param_3,
	.param .u32 _Z18lattice_inner_loopPfS_PKfS1_iii_param_4,
	.param .u32 _Z18lattice_inner_loopPfS_PKfS1_iii_param_5,
	.param .u32 _Z18lattice_inner_loopPfS_PKfS1_iii_param_6
)
{
	.reg .pred 	%p<4>;
	.reg .b32 	%r<11>;
	.reg .b32 	%f<11>;
	.reg .b64 	%rd<23>;

	ld.param.u64 	%rd5, [_Z18lattice_inner_loopPfS_PKfS1_iii_param_0];
	ld.param.u64 	%rd6, [_Z18lattice_inner_loopPfS_PKfS1_iii_param_1];
	ld.param.u64 	%rd7, [_Z18lattice_inner_loopPfS_PKfS1_iii_param_2];
	ld.param.u64 	%rd8, [_Z18lattice_inner_loopPfS_PKfS1_iii_param_3];
	ld.param.s32 	%rd2, [_Z18lattice_inner_loopPfS_PKfS1_iii_param_4];
	ld.param.u32 	%r1, [_Z18lattice_inner_loopPfS_PKfS1_iii_param_5];
	ld.param.u32 	%r2, [_Z18lattice_inner_loopPfS_PKfS1_iii_param_6];
	mov.u32 	%r3, %ntid.x;
	mov.u32 	%r4, %ctaid.x;
	mov.u32 	%r5, %tid.x;
	mad.lo.s32 	%r6, %r3, %r4, %r5;
	cvt.u64.u32 	%rd1, %r6;
	setp.ge.u64 	%p1, %rd1, %rd2;
	@%p1 bra 	$L__BB2_4;
	mov.u32 	%r7, %ntid.y;
	mov.u32 	%r8, %ctaid.y;
	mov.u32 	%r9, %tid.y;
	mad.lo.s32 	%r10, %r7, %r8, %r9;
	cvt.u64.u32 	%rd3, %r10;
	setp.ge.u32 	%p2, %r10, %r1;
	@%p2 bra 	$L__BB2_4;
	mad.lo.s64 	%rd4, %rd2, %rd3, %rd1;
	cvt.s64.s32 	%rd9, %r2;
	setp.ge.u64 	%p3, %rd4, %rd9;
	@%p3 bra 	$L__BB2_4;
	cvta.to.global.u64 	%rd10, %rd8;
	cvta.to.global.u64 	%rd11, %rd7;
	shl.b64 	%rd12, %rd1, 2;
	add.s64 	%rd13, %rd11, %rd12;
	ld.global.f32 	%f1, [%rd13];
	shl.b64 	%rd14, %rd3, 2;
	add.s64 	%rd15, %rd11, %rd14;
	ld.global.f32 	%f2, [%rd15];
	add.f32 	%f3, %f1, %f2;
	add.s64 	%rd16, %rd10, %rd12;
	ld.global.f32 	%f4, [%rd16];
	add.f32 	%f5, %f3, %f4;
	add.s64 	%rd17, %rd10, %rd14;
	ld.global.f32 	%f6, [%rd17];
	sub.f32 	%f7, %f5, %f6;
	cvta.to.global.u64 	%rd18, %rd6;
	shl.b64 	%rd19, %rd4, 2;
	add.s64 	%rd20, %rd18, %rd19;
	ld.global.f32 	%f8, [%rd20];
	add.f32 	%f9, %f8, %f8;
	sub.f32 	%f10, %f7, %f9;
	cvta.to.global.u64 	%rd21, %rd5;
	add.s64 	%rd22, %rd21, %rd19;
	st.global.f32 	[%rd22], %f10;
$L__BB2_4:
	ret;

}


// ===== COMPILED SASS (sm_100) =====

	.target	sm_100

	.elftype	@"ET_EXEC"


//--------------------- .note.nv.tkinfo           --------------------------
	.section	.note.nv.tkinfo,"",@"SHT_NOTE"
	.sectionflags	@"SHF_NOTE_NV_TKINFO"
	.tkinfo
        /*0018*/ 	.word	0x00000002
        /*0030*/ 	.string	""
        /*0030*/ 	.string	"ptxas"
        /*0030*/ 	.string	"Cuda compilation tools, release 13.0, V13.0.88"
        /*0030*/ 	.string	"Build cuda_13.0.r13.0/compiler.36424714_0"
        /*0030*/ 	.string	"-arch sm_100 -m 64 "



//--------------------- .note.nv.cuinfo           --------------------------
	.section	.note.nv.cuinfo,"",@"SHT_NOTE"
	.sectionflags	@"SHF_NOTE_NV_CUINFO"
        /*0018*/ 	.short	0x0002
        /*001a*/ 	.short	0x0064
        /*001c*/ 	.short	0x0082
	.zero		2


//--------------------- .nv.info                  --------------------------
	.section	.nv.info,"",@"SHT_CUDA_INFO"
	.align	4


	//----- nvinfo : EIATTR_REGCOUNT
	.align		4
        /*0000*/ 	.byte	0x04, 0x2f
        /*0002*/ 	.short	(.L_1 - .L_0)
	.align		4
.L_0:
        /*0004*/ 	.word	index@(_Z4add2PdPKd)
        /*0008*/ 	.word	0x0000000a


	//----- nvinfo : EIATTR_FRAME_SIZE
	.align		4
.L_1:
        /*000c*/ 	.byte	0x04, 0x11
        /*000e*/ 	.short	(.L_3 - .L_2)
	.align		4
.L_2:
        /*0010*/ 	.word	index@(_Z4add2PdPKd)
        /*0014*/ 	.word	0x00000000


	//----- nvinfo : EIATTR_REGCOUNT
	.align		4
.L_3:
        /*0018*/ 	.byte	0x04, 0x2f
        /*001a*/ 	.short	(.L_5 - .L_4)
	.align		4
.L_4:
        /*001c*/ 	.word	index@(_Z7add_matPdPKdS1_iii)
        /*0020*/ 	.word	0x00000014


	//----- nvinfo : EIATTR_FRAME_SIZE
	.align		4
.L_5:
        /*0024*/ 	.byte	0x04, 0x11
        /*0026*/ 	.short	(.L_7 - .L_6)
	.align		4
.L_6:
        /*0028*/ 	.word	index@(_Z7add_matPdPKdS1_iii)
        /*002c*/ 	.word	0x00000000


	//----- nvinfo : EIATTR_REGCOUNT
	.align		4
.L_7:
        /*0030*/ 	.byte	0x04, 0x2f
        /*0032*/ 	.short	(.L_9 - .L_8)
	.align		4
.L_8:
        /*0034*/ 	.word	index@(_Z18lattice_inner_loopPfS_PKfS1_iii)
        /*0038*/ 	.word	0x00000011


	//----- nvinfo : EIATTR_FRAME_SIZE
	.align		4
.L_9:
        /*003c*/ 	.byte	0x04, 0x11
        /*003e*/ 	.short	(.L_11 - .L_10)
	.align		4
.L_10:
        /*0040*/ 	.word	index@(_Z18lattice_inner_loopPfS_PKfS1_iii)
        /*0044*/ 	.word	0x00000000


	//----- nvinfo : EIATTR_MIN_STACK_SIZE
	.align		4
.L_11:
        /*0048*/ 	.byte	0x04, 0x12
        /*004a*/ 	.short	(.L_13 - .L_12)
	.align		4
.L_12:
        /*004c*/ 	.word	index@(_Z18lattice_inner_loopPfS_PKfS1_iii)
        /*0050*/ 	.word	0x00000000


	//----- nvinfo : EIATTR_MIN_STACK_SIZE
	.align		4
.L_13:
        /*0054*/ 	.byte	0x04, 0x12
        /*0056*/ 	.short	(.L_15 - .L_14)
	.align		4
.L_14:
        /*0058*/ 	.word	index@(_Z7add_matPdPKdS1_iii)
        /*005c*/ 	.word	0x00000000


	//----- nvinfo : EIATTR_MIN_STACK_SIZE
	.align		4
.L_15:
        /*0060*/ 	.byte	0x04, 0x12
        /*0062*/ 	.short	(.L_17 - .L_16)
	.align		4
.L_16:
        /*0064*/ 	.word	index@(_Z4add2PdPKd)
        /*0068*/ 	.word	0x00000000
.L_17:


//--------------------- .nv.compat                --------------------------
	.section	.nv.compat,"",@"SHT_CUDA_COMPAT_INFO"
	.align	4
        /*0000*/ 	.byte	0x02, 0x09, 0x00, 0x00, 0x02, 0x02, 0x01, 0x00, 0x02, 0x05, 0x05, 0x00, 0x03, 0x07, 0x01, 0x01
        /*0010*/ 	.byte	0x02, 0x03, 0x00, 0x00, 0x02, 0x06, 0x01, 0x00, 0x04, 0x0b, 0x08, 0x00, 0x01, 0x00, 0x00, 0x00
        /*0020*/ 	.byte	0x00, 0x00, 0x00, 0x00


//--------------------- .nv.info._Z18lattice_inner_loopPfS_PKfS1_iii --------------------------
	.section	.nv.info._Z18lattice_inner_loopPfS_PKfS1_iii,"",@"SHT_CUDA_INFO"
	.sectionflags	@""
	.align	4


	//----- nvinfo : EIATTR_CUDA_API_VERSION
	.align		4
        /*0000*/ 	.byte	0x04, 0x37
        /*0002*/ 	.short	(.L_19 - .L_18)
.L_18:
        /*0004*/ 	.word	0x00000082


	//----- nvinfo : EIATTR_KPARAM_INFO
	.align		4
.L_19:
        /*0008*/ 	.byte	0x04, 0x17
        /*000a*/ 	.short	(.L_21 - .L_20)
.L_20:
        /*000c*/ 	.word	0x00000000
        /*0010*/ 	.short	0x0006
        /*0012*/ 	.short	0x0028
        /*0014*/ 	.byte	0x00, 0xf0, 0x11, 0x00


	//----- nvinfo : EIATTR_KPARAM_INFO
	.align		4
.L_21:
        /*0018*/ 	.byte	0x04, 0x17
        /*001a*/ 	.short	(.L_23 - .L_22)
.L_22:
        /*001c*/ 	.word	0x00000000
        /*0020*/ 	.short	0x0005
        /*0022*/ 	.short	0x0024
        /*0024*/ 	.byte	0x00, 0xf0, 0x11, 0x00


	//----- nvinfo : EIATTR_KPARAM_INFO
	.align		4
.L_23:
        /*0028*/ 	.byte	0x04, 0x17
        /*002a*/ 	.short	(.L_25 - .L_24)
.L_24:
        /*002c*/ 	.word	0x00000000
        /*0030*/ 	.short	0x0004
        /*0032*/ 	.short	0x0020
        /*0034*/ 	.byte	0x00, 0xf0, 0x11, 0x00


	//----- nvinfo : EIATTR_KPARAM_INFO
	.align		4
.L_25:
        /*0038*/ 	.byte	0x04, 0x17
        /*003a*/ 	.short	(.L_27 - .L_26)
.L_26:
        /*003c*/ 	.word	0x00000000
        /*0040*/ 	.short	0x0003
        /*0042*/ 	.short	0x0018
        /*0044*/ 	.byte	0x00, 0xf5, 0x21, 0x00


	//----- nvinfo : EIATTR_KPARAM_INFO
	.align		4
.L_27:
        /*0048*/ 	.byte	0x04, 0x17
        /*004a*/ 	.short	(.L_29 - .L_28)
.L_28:
        /*004c*/ 	.word	0x00000000
        /*0050*/ 	.short	0x0002
        /*0052*/ 	.short	0x0010
        /*0054*/ 	.byte	0x00, 0xf5, 0x21, 0x00


	//----- nvinfo : EIATTR_KPARAM_INFO
	.align		4
.L_29:
        /*0058*/ 	.byte	0x04, 0x17
        /*005a*/ 	.short	(.L_31 - .L_30)
.L_30:
        /*005c*/ 	.word	0x00000000
        /*0060*/ 	.short	0x0001
        /*0062*/ 	.short	0x0008
        /*0064*/ 	.byte	0x00, 0xf5, 0x21, 0x00


	//----- nvinfo : EIATTR_KPARAM_INFO
	.align		4
.L_31:
        /*0068*/ 	.byte	0x04, 0x17
        /*006a*/ 	.short	(.L_33 - .L_32)
.L_32:
        /*006c*/ 	.word	0x00000000
        /*0070*/ 	.short	0x0000
        /*0072*/ 	.short	0x0000
        /*0074*/ 	.byte	0x00, 0xf5, 0x21, 0x00


	//----- nvinfo : EIATTR_SPARSE_MMA_MASK
	.align		4
.L_33:
        /*0078*/ 	.byte	0x03, 0x50
        /*007a*/ 	.short	0x0000


	//----- nvinfo : EIATTR_MAXREG_COUNT
	.align		4
        /*007c*/ 	.byte	0x03, 0x1b
        /*007e*/ 	.short	0x00ff


	//----- nvinfo : EIATTR_MERCURY_ISA_VERSION
	.align		4
        /*0080*/ 	.byte	0x03, 0x5f
        /*0082*/ 	.short	0x0101


	//----- nvinfo : EIATTR_VRC_CTA_INIT_COUNT
	.align		4
        /*0084*/ 	.byte	0x02, 0x4a
	.zero		1
	.zero		1


	//----- nvinfo : EIATTR_EXIT_INSTR_OFFSETS
	.align		4
        /*0088*/ 	.byte	0x04, 0x1c
        /*008a*/ 	.short	(.L_35 - .L_34)


	//   ....[0]....
.L_34:
        /*008c*/ 	.word	0x00000090


	//   ....[1]....
        /*0090*/ 	.word	0x00000100


	//   ....[2]....
        /*0094*/ 	.word	0x00000190


	//   ....[3]....
        /*0098*/ 	.word	0x000003a0


	//----- nvinfo : EIATTR_CBANK_PARAM_SIZE
	.align		4
.L_35:
        /*009c*/ 	.byte	0x03, 0x19
        /*009e*/ 	.short	0x002c


	//----- nvinfo : EIATTR_PARAM_CBANK
	.align		4
        /*00a0*/ 	.byte	0x04, 0x0a
        /*00a2*/ 	.short	(.L_37 - .L_36)
	.align		4
.L_36:
        /*00a4*/ 	.word	index@(.nv.constant0._Z18lattice_inner_loopPfS_PKfS1_iii)
        /*00a8*/ 	.short	0x0380
        /*00aa*/ 	.short	0x002c


	//----- nvinfo : EIATTR_SW_WAR
	.align		4
.L_37:
        /*00ac*/ 	.byte	0x04, 0x36
        /*00ae*/ 	.short	(.L_39 - .L_38)
.L_38:
        /*00b0*/ 	.word	0x00000008
.L_39:


//--------------------- .nv.info._Z7add_matPdPKdS1_iii --------------------------
	.section	.nv.info._Z7add_matPdPKdS1_iii,"",@"SHT_CUDA_INFO"
	.sectionflags	@""
	.align	4


	//----- nvinfo : EIATTR_CUDA_API_VERSION
	.align		4
        /*0000*/ 	.byte	0x04, 0x37
        /*0002*/ 	.short	(.L_41 - .L_40)
.L_40:
        /*0004*/ 	.word	0x00000082


	//----- nvinfo : EIATTR_KPARAM_INFO
	.align		4
.L_41:
        /*0008*/ 	.byte	0x04, 0x17
        /*000a*/ 	.short	(.L_43 - .L_42)
.L_42:
        /*000c*/ 	.word	0x00000000
        /*0010*/ 	.short	0x0005
        /*0012*/ 	.short	0x0020
        /*0014*/ 	.byte	0x00, 0xf0, 0x11, 0x00


	//----- nvinfo : EIATTR_KPARAM_INFO
	.align		4
.L_43:
        /*0018*/ 	.byte	0x04, 0x17
        /*001a*/ 	.short	(.L_45 - .L_44)
.L_44:
        /*001c*/ 	.word	0x00000000
        /*0020*/ 	.short	0x0004
        /*0022*/ 	.short	0x001c
        /*0024*/ 	.byte	0x00, 0xf0, 0x11, 0x00


	//----- nvinfo : EIATTR_KPARAM_INFO
	.align		4
.L_45:
        /*0028*/ 	.byte	0x04, 0x17
        /*002a*/ 	.short	(.L_47 - .L_46)
.L_46:
        /*002c*/ 	.word	0x00000000
        /*0030*/ 	.short	0x0003
        /*0032*/ 	.short	0x0018
        /*0034*/ 	.byte	0x00, 0xf0, 0x11, 0x00


	//----- nvinfo : EIATTR_KPARAM_INFO
	.align		4
.L_47:
        /*0038*/ 	.byte	0x04, 0x17
        /*003a*/ 	.short	(.L_49 - .L_48)
.L_48:
        /*003c*/ 	.word	0x00000000
        /*0040*/ 	.short	0x0002
        /*0042*/ 	.short	0x0010
        /*0044*/ 	.byte	0x00, 0xf5, 0x21, 0x00


	//----- nvinfo : EIATTR_KPARAM_INFO
	.align		4
.L_49:
        /*0048*/ 	.byte	0x04, 0x17
        /*004a*/ 	.short	(.L_51 - .L_50)
.L_50:
        /*004c*/ 	.word	0x00000000
        /*0050*/ 	.short	0x0001
        /*0052*/ 	.short	0x0008
        /*0054*/ 	.byte	0x00, 0xf5, 0x21, 0x00


	//----- nvinfo : EIATTR_KPARAM_INFO
	.align		4
.L_51:
        /*0058*/ 	.byte	0x04, 0x17
        /*005a*/ 	.short	(.L_53 - .L_52)
.L_52:
        /*005c*/ 	.word	0x00000000
        /*0060*/ 	.short	0x0000
        /*0062*/ 	.short	0x0000
        /*0064*/ 	.byte	0x00, 0xf5, 0x21, 0x00


	//----- nvinfo : EIATTR_SPARSE_MMA_MASK
	.align		4
.L_53:
        /*0068*/ 	.byte	0x03, 0x50
        /*006a*/ 	.short	0x0000


	//----- nvinfo : EIATTR_MAXREG_COUNT
	.align		4
        /*006c*/ 	.byte	0x03, 0x1b
        /*006e*/ 	.short	0x00ff


	//----- nvinfo : EIATTR_MERCURY_ISA_VERSION
	.align		4
        /*0070*/ 	.byte	0x03, 0x5f
        /*0072*/ 	.short	0x0101


	//----- nvinfo : EIATTR_VRC_CTA_INIT_COUNT
	.align		4
        /*0074*/ 	.byte	0x02, 0x4a
	.zero		1
	.zero		1


	//----- nvinfo : EIATTR_EXIT_INSTR_OFFSETS
	.align		4
        /*0078*/ 	.byte	0x04, 0x1c
        /*007a*/ 	.short	(.L_55 - .L_54)


	//   ....[0]....
.L_54:
        /*007c*/ 	.word	0x00000090


	//   ....[1]....
        /*0080*/ 	.word	0x00000100


	//   ....[2]....
        /*0084*/ 	.word	0x00000190


	//   ....[3]....
        /*0088*/ 	.word	0x00000360


	//----- nvinfo : EIATTR_CBANK_PARAM_SIZE
	.align		4
.L_55:
        /*008c*/ 	.byte	0x03, 0x19
        /*008e*/ 	.short	0x0024


	//----- nvinfo : EIATTR_PARAM_CBANK
	.align		4
        /*0090*/ 	.byte	0x04, 0x0a
        /*0092*/ 	.short	(.L_57 - .L_56)
	.align		4
.L_56:
        /*0094*/ 	.word	index@(.nv.constant0._Z7add_matPdPKdS1_iii)
        /*0098*/ 	.short	0x0380
        /*009a*/ 	.short	0x0024


	//----- nvinfo : EIATTR_SW_WAR
	.align		4
.L_57:
        /*009c*/ 	.byte	0x04, 0x36
        /*009e*/ 	.short	(.L_59 - .L_58)
.L_58:
        /*00a0*/ 	.word	0x00000008
.L_59:


//--------------------- .nv.info._Z4add2PdPKd     --------------------------
	.section	.nv.info._Z4add2PdPKd,"",@"SHT_CUDA_INFO"
	.sectionflags	@""
	.align	4


	//----- nvinfo : EIATTR_CUDA_API_VERSION
	.align		4
        /*0000*/ 	.byte	0x04, 0x37
        /*0002*/ 	.short	(.L_61 - .L_60)
.L_60:
        /*0004*/ 	.word	0x00000082


	//----- nvinfo : EIATTR_KPARAM_INFO
	.align		4
.L_61:
        /*0008*/ 	.byte	0x04, 0x17
        /*000a*/ 	.short	(.L_63 - .L_62)
.L_62:
        /*000c*/ 	.word	0x00000000
        /*0010*/ 	.short	0x0001
        /*0012*/ 	.short	0x0008
        /*0014*/ 	.byte	0x00, 0xf5, 0x21, 0x00


	//----- nvinfo : EIATTR_KPARAM_INFO
	.align		4
.L_63:
        /*0018*/ 	.byte	0x04, 0x17
        /*001a*/ 	.short	(.L_65 - .L_64)
.L_64:
        /*001c*/ 	.word	0x00000000
        /*0020*/ 	.short	0x0000
        /*0022*/ 	.short	0x0000
        /*0024*/ 	.byte	0x00, 0xf5, 0x21, 0x00


	//----- nvinfo : EIATTR_SPARSE_MMA_MASK
	.align		4
.L_65:
        /*0028*/ 	.byte	0x03, 0x50
        /*002a*/ 	.short	0x0000


	//----- nvinfo : EIATTR_MAXREG_COUNT
	.align		4
        /*002c*/ 	.byte	0x03, 0x1b
        /*002e*/ 	.short	0x00ff


	//----- nvinfo : EIATTR_MERCURY_ISA_VERSION
	.align		4
        /*0030*/ 	.byte	0x03, 0x5f
        /*0032*/ 	.short	0x0101


	//----- nvinfo : EIATTR_VRC_CTA_INIT_COUNT
	.align		4
        /*0034*/ 	.byte	0x02, 0x4a
	.zero		1
	.zero		1


	//----- nvinfo : EIATTR_EXIT_INSTR_OFFSETS
	.align		4
        /*0038*/ 	.byte	0x04, 0x1c
        /*003a*/ 	.short	(.L_67 - .L_66)


	//   ....[0]....
.L_66:
        /*003c*/ 	.word	0x000000b0


	//----- nvinfo : EIATTR_CBANK_PARAM_SIZE
	.align		4
.L_67:
        /*0040*/ 	.byte	0x03, 0x19
        /*0042*/ 	.short	0x0010


	//----- nvinfo : EIATTR_PARAM_CBANK
	.align		4
        /*0044*/ 	.byte	0x04, 0x0a
        /*0046*/ 	.short	(.L_69 - .L_68)
	.align		4
.L_68:
        /*0048*/ 	.word	index@(.nv.constant0._Z4add2PdPKd)
        /*004c*/ 	.short	0x0380
        /*004e*/ 	.short	0x0010


	//----- nvinfo : EIATTR_SW_WAR
	.align		4
.L_69:
        /*0050*/ 	.byte	0x04, 0x36
        /*0052*/ 	.short	(.L_71 - .L_70)
.L_70:
        /*0054*/ 	.word	0x00000008
.L_71:


//--------------------- .nv.callgraph             --------------------------
	.section	.nv.callgraph,"",@"SHT_CUDA_CALLGRAPH"
	.align	4
	.sectionentsize	8
	.align		4
        /*0000*/ 	.word	0x00000000
	.align		4
        /*0004*/ 	.word	0xffffffff
	.align		4
        /*0008*/ 	.word	0x00000000
	.align		4
        /*000c*/ 	.word	0xfffffffe
	.align		4
        /*0010*/ 	.word	0x00000000
	.align		4
        /*0014*/ 	.word	0xfffffffd
	.align		4
        /*0018*/ 	.word	0x00000000
	.align		4
        /*001c*/ 	.word	0xfffffffc


//--------------------- .text._Z18lattice_inner_loopPfS_PKfS1_iii --------------------------
	.section	.text._Z18lattice_inner_loopPfS_PKfS1_iii,"ax",@progbits
	.align	128
        .global         _Z18lattice_inner_loopPfS_PKfS1_iii
        .type           _Z18lattice_inner_loopPfS_PKfS1_iii,@function
        .size           _Z18lattice_inner_loopPfS_PKfS1_iii,(.L_x_3 - _Z18lattice_inner_loopPfS_PKfS1_iii)
        .other          _Z18lattice_inner_loopPfS_PKfS1_iii,@"STO_CUDA_ENTRY STV_DEFAULT"
_Z18lattice_inner_loopPfS_PKfS1_iii:
.text._Z18lattice_inner_loopPfS_PKfS1_iii:
[----:B------:R-:W-:Y:S01]  /*0000*/  LDC R1, c[0x0][0x37c] ;  /* 0x0000df00ff017b82 */ /* 0x000fe20000000800 */
[----:B------:R-:W0:Y:S01]  /*0010*/  S2R R4, SR_CTAID.X ;  /* 0x0000000000047919 */ /* 0x000e220000002500 */
[----:B------:R-:W0:Y:S01]  /*0020*/  LDCU UR4, c[0x0][0x360] ;  /* 0x00006c00ff0477ac */ /* 0x000e220008000800 */
[----:B------:R-:W0:Y:S01]  /*0030*/  S2R R5, SR_TID.X ;  /* 0x0000000000057919 */ /* 0x000e220000002100 */
[----:B------:R-:W1:Y:S02]  /*0040*/  LDCU UR6, c[0x0][0x3a0] ;  /* 0x00007400ff0677ac */ /* 0x000e640008000800 */
[----:B-1----:R-:W-:Y:S01]  /*0050*/  USHF.R.S32.HI UR5, URZ, 0x1f, UR6 ;  /* 0x0000001fff057899 */ /* 0x002fe20008011406 */
[----:B0-----:R-:W-:-:S05]  /*0060*/  IMAD R4, R4, UR4, R5 ;  /* 0x0000000404047c24 */ /* 0x001fca000f8e0205 */
[----:B------:R-:W-:-:S04]  /*0070*/  ISETP.GE.U32.AND P0, PT, R4, UR6, PT ;  /* 0x0000000604007c0c */ /* 0x000fc8000bf06070 */
[----:B------:R-:W-:-:S13]  /*0080*/  ISETP.GE.U32.AND.EX P0, PT, RZ, UR5, PT, P0 ;  /* 0x00000005ff007c0c */ /* 0x000fda000bf06100 */
[----:B------:R-:W-:Y:S05]  /*0090*/  @P0 EXIT ;  /* 0x000000000000094d */ /* 0x000fea0003800000 */
[----:B------:R-:W0:Y:S01]  /*00a0*/  S2R R7, SR_CTAID.Y ;  /* 0x0000000000077919 */ /* 0x000e220000002600 */
[----:B------:R-:W0:Y:S01]  /*00b0*/  LDCU UR4, c[0x0][0x364] ;  /* 0x00006c80ff0477ac */ /* 0x000e220008000800 */
[----:B------:R-:W0:Y:S01]  /*00c0*/  S2R R0, SR_TID.Y ;  /* 0x0000000000007919 */ /* 0x000e220000002200 */
[----:B------:R-:W1:Y:S01]  /*00d0*/  LDCU UR7, c[0x0][0x3a4] ;  /* 0x00007480ff0777ac */ /* 0x000e620008000800 */
[----:B0-----:R-:W-:-:S05]  /*00e0*/  IMAD R7, R7, UR4, R0 ;  /* 0x0000000407077c24 */ /* 0x001fca000f8e0200 */
[----:B-1----:R-:W-:-:S13]  /*00f0*/  ISETP.GE.U32.AND P0, PT, R7, UR7, PT ;  /* 0x0000000707007c0c */ /* 0x002fda000bf06070 */
[----:B------:R-:W-:Y:S05]  /*0100*/  @P0 EXIT ;  /* 0x000000000000094d */ /* 0x000fea0003800000 */
[----:B------:R-:W0:Y:S01]  /*0110*/  LDCU UR7, c[0x0][0x3a8] ;  /* 0x00007500ff0777ac */ /* 0x000e220008000800 */
[----:B------:R-:W-:Y:S02]  /*0120*/  IMAD.MOV.U32 R5, RZ, RZ, RZ ;  /* 0x000000ffff057224 */ /* 0x000fe400078e00ff */
[C---:B------:R-:W-:Y:S02]  /*0130*/  IMAD R11, R7.reuse, UR5, RZ ;  /* 0x00000005070b7c24 */ /* 0x040fe4000f8e02ff */
[----:B------:R-:W-:-:S04]  /*0140*/  IMAD.WIDE.U32 R2, R7, UR6, R4 ;  /* 0x0000000607027c25 */ /* 0x000fc8000f8e0004 */
[----:B------:R-:W-:Y:S01]  /*0150*/  IMAD.IADD R11, R3, 0x1, R11 ;  /* 0x00000001030b7824 */ /* 0x000fe200078e020b */
[----:B0-----:R-:W-:Y:S02]  /*0160*/  USHF.R.S32.HI UR4, URZ, 0x1f, UR7 ;  /* 0x0000001fff047899 */ /* 0x001fe40008011407 */
[----:B------:R-:W-:-:S04]  /*0170*/  ISETP.GE.U32.AND P0, PT, R2, UR7, PT ;  /* 0x0000000702007c0c */ /* 0x000fc8000bf06070 */
[----:B------:R-:W-:-:S13]  /*0180*/  ISETP.GE.U32.AND.EX P0, PT, R11, UR4, PT, P0 ;  /* 0x000000040b007c0c */ /* 0x000fda000bf06100 */
[----:B------:R-:W-:Y:S05]  /*0190*/  @P0 EXIT ;  /* 0x000000000000094d */ /* 0x000fea0003800000 */
[----:B------:R-:W0:Y:S01]  /*01a0*/  LDCU.128 UR8, c[0x0][0x390] ;  /* 0x00007200ff0877ac */ /* 0x000e220008000c00 */
[----:B------:R-:W-:Y:S01]  /*01b0*/  IMAD.SHL.U32 R3, R4, 0x4, RZ ;  /* 0x0000000404037824 */ /* 0x000fe200078e00ff */
[----:B------:R-:W-:Y:S01]  /*01c0*/  SHF.R.U32.HI R0, RZ, 0x1e, R4 ;  /* 0x0000001eff007819 */ /* 0x000fe20000011604 */
[----:B------:R-:W-:Y:S01]  /*01d0*/  IMAD.SHL.U32 R8, R7, 0x4, RZ ;  /* 0x0000000407087824 */ /* 0x000fe200078e00ff */
[----:B------:R-:W1:Y:S01]  /*01e0*/  LDCU.128 UR12, c[0x0][0x380] ;  /* 0x00007000ff0c77ac */ /* 0x000e620008000c00 */
[----:B------:R-:W-:Y:S01]  /*01f0*/  SHF.R.U32.HI R9, RZ, 0x1e, R7 ;  /* 0x0000001eff097819 */ /* 0x000fe20000011607 */
[C---:B------:R-:W-:Y:S01]  /*0200*/  IMAD.SHL.U32 R12, R2.reuse, 0x4, RZ ;  /* 0x00000004020c7824 */ /* 0x040fe200078e00ff */
[----:B------:R-:W-:Y:S01]  /*0210*/  SHF.L.U64.HI R14, R2, 0x2, R11 ;  /* 0x00000002020e7819 */ /* 0x000fe2000001020b */
[----:B------:R-:W2:Y:S01]  /*0220*/  LDCU.64 UR4, c[0x0][0x358] ;  /* 0x00006b00ff0477ac */ /* 0x000ea20008000a00 */
[----:B0-----:R-:W-:Y:S02]  /*0230*/  IADD3 R4, P0, PT, R3, UR8, RZ ;  /* 0x0000000803047c10 */ /* 0x001fe4000ff1e0ff */
[----:B------:R-:W-:-:S02]  /*0240*/  IADD3 R6, P1, PT, R8, UR8, RZ ;  /* 0x0000000808067c10 */ /* 0x000fc4000ff3e0ff */
[----:B------:R-:W-:Y:S02]  /*0250*/  IADD3.X R5, PT, PT, R0, UR9, RZ, P0, !PT ;  /* 0x0000000900057c10 */ /* 0x000fe400087fe4ff */
[----:B------:R-:W-:Y:S02]  /*0260*/  IADD3 R2, P0, PT, R3, UR10, RZ ;  /* 0x0000000a03027c10 */ /* 0x000fe4000ff1e0ff */
[C---:B------:R-:W-:Y:S01]  /*0270*/  IADD3.X R7, PT, PT, R9.reuse, UR9, RZ, P1, !PT ;  /* 0x0000000909077c10 */ /* 0x040fe20008ffe4ff */
[----:B--2---:R-:W2:Y:S01]  /*0280*/  LDG.E R4, desc[UR4][R4.64] ;  /* 0x0000000404047981 */ /* 0x004ea2000c1e1900 */
[----:B------:R-:W-:Y:S02]  /*0290*/  IADD3 R8, P1, PT, R8, UR10, RZ ;  /* 0x0000000a08087c10 */ /* 0x000fe4000ff3e0ff */
[----:B------:R-:W-:Y:S02]  /*02a0*/  IADD3.X R3, PT, PT, R0, UR11, RZ, P0, !PT ;  /* 0x0000000b00037c10 */ /* 0x000fe400087fe4ff */
[----:B-1----:R-:W-:Y:S01]  /*02b0*/  IADD3 R10, P2, PT, R12, UR14, RZ ;  /* 0x0000000e0c0a7c10 */ /* 0x002fe2000ff5e0ff */
[----:B------:R-:W2:Y:S01]  /*02c0*/  LDG.E R7, desc[UR4][R6.64] ;  /* 0x0000000406077981 */ /* 0x000ea2000c1e1900 */
[----:B------:R-:W-:-:S02]  /*02d0*/  IADD3.X R9, PT, PT, R9, UR11, RZ, P1, !PT ;  /* 0x0000000b09097c10 */ /* 0x000fc40008ffe4ff */
[----:B------:R-:W-:Y:S01]  /*02e0*/  IADD3.X R11, PT, PT, R14, UR15, RZ, P2, !PT ;  /* 0x0000000f0e0b7c10 */ /* 0x000fe200097fe4ff */
[----:B------:R-:W3:Y:S04]  /*02f0*/  LDG.E R3, desc[UR4][R2.64] ;  /* 0x0000000402037981 */ /* 0x000ee8000c1e1900 */
[----:B------:R-:W4:Y:S04]  /*0300*/  LDG.E R10, desc[UR4][R10.64] ;  /* 0x000000040a0a7981 */ /* 0x000f28000c1e1900 */
[----:B------:R-:W5:Y:S01]  /*0310*/  LDG.E R9, desc[UR4][R8.64] ;  /* 0x0000000408097981 */ /* 0x000f62000c1e1900 */
[----:B--2---:R-:W-:Y:S01]  /*0320*/  FADD R0, R4, R7 ;  /* 0x0000000704007221 */ /* 0x004fe20000000000 */
[----:B------:R-:W-:-:S03]  /*0330*/  IADD3 R4, P0, PT, R12, UR12, RZ ;  /* 0x0000000c0c047c10 */ /* 0x000fc6000ff1e0ff */
[----:B---3--:R-:W-:Y:S01]  /*0340*/  FADD R0, R0, R3 ;  /* 0x0000000300007221 */ /* 0x008fe20000000000 */
[----:B------:R-:W-:Y:S01]  /*0350*/  IADD3.X R5, PT, PT, R14, UR13, RZ, P0, !PT ;  /* 0x0000000d0e057c10 */ /* 0x000fe200087fe4ff */
[----:B----4-:R-:W-:Y:S02]  /*0360*/  FADD R13, R10, R10 ;  /* 0x0000000a0a0d7221 */ /* 0x010fe40000000000 */
[----:B-----5:R-:W-:-:S04]  /*0370*/  FADD R0, R0, -R9 ;  /* 0x8000000900007221 */ /* 0x020fc80000000000 */
[----:B------:R-:W-:-:S05]  /*0380*/  FADD R13, R0, -R13 ;  /* 0x8000000d000d7221 */ /* 0x000fca0000000000 */
[----:B------:R-:W-:Y:S01]  /*0390*/  STG.E desc[UR4][R4.64], R13 ;  /* 0x0000000d04007986 */ /* 0x000fe2000c101904 */
[----:B------:R-:W-:Y:S05]  /*03a0*/  EXIT ;  /* 0x000000000000794d */ /* 0x000fea0003800000 */
.L_x_0:
[----:B------:R-:W-:-:S00]  /*03b0*/  BRA `(.L_x_0) ;  /* 0xfffffffc00fc7947 */ /* 0x000fc0000383ffff */
[----:B------:R-:W-:-:S00]  /*03c0*/  NOP ;  /* 0x0000000000007918 */ /* 0x000fc00000000000 */
        /* <DEDUP_REMOVED lines=11> */
.L_x_3:


//--------------------- .text._Z7add_matPdPKdS1_iii --------------------------
	.section	.text._Z7add_matPdPKdS1_iii,"ax",@progbits
	.align	128
        .global         _Z7add_matPdPKdS1_iii
        .type           _Z7add_matPdPKdS1_iii,@function
        .size           _Z7add_matPdPKdS1_iii,(.L_x_4 - _Z7add_matPdPKdS1_iii)
        .other          _Z7add_matPdPKdS1_iii,@"STO_CUDA_ENTRY STV_DEFAULT"
_Z7add_matPdPKdS1_iii:
.text._Z7add_matPdPKdS1_iii:
        /* <DEDUP_REMOVED lines=30> */
[----:B------:R-:W1:Y:S01]  /*01e0*/  LDCU.64 UR6, c[0x0][0x390] ;  /* 0x00007200ff0677ac */ /* 0x000e620008000a00 */
[----:B------:R-:W-:Y:S01]  /*01f0*/  SHF.R.U32.HI R3, RZ, 0x1d, R2 ;  /* 0x0000001dff037819 */ /* 0x000fe20000011602 */
[----:B------:R-:W2:Y:S01]  /*0200*/  LDCU.64 UR4, c[0x0][0x358] ;  /* 0x00006b00ff0477ac */ /* 0x000ea20008000a00 */
[----:B0-----:R-:W-:Y:S02]  /*0210*/  IADD3 R8, P1, PT, R10, UR10, RZ ;  /* 0x0000000a0a087c10 */ /* 0x001fe4000ff3e0ff */
[----:B------:R-:W-:Y:S02]  /*0220*/  IADD3 R14, P0, PT, R16, UR10, RZ ;  /* 0x0000000a100e7c10 */ /* 0x000fe4000ff1e0ff */
[----:B------:R-:W-:-:S02]  /*0230*/  IADD3.X R9, PT, PT, R0, UR11, RZ, P1, !PT ;  /* 0x0000000b00097c10 */ /* 0x000fc40008ffe4ff */
[----:B------:R-:W-:Y:S02]  /*0240*/  IADD3.X R15, PT, PT, R3, UR11, RZ, P0, !PT ;  /* 0x0000000b030f7c10 */ /* 0x000fe400087fe4ff */
[----:B-1----:R-:W-:Y:S02]  /*0250*/  IADD3 R16, P1, PT, R16, UR6, RZ ;  /* 0x0000000610107c10 */ /* 0x002fe4000ff3e0ff */
[----:B--2---:R-:W2:Y:S01]  /*0260*/  LDG.E.64 R8, desc[UR4][R8.64] ;  /* 0x0000000408087981 */ /* 0x004ea2000c1e1b00 */
[----:B------:R-:W-:-:S03]  /*0270*/  LEA R2, P0, R4, UR8, 0x3 ;  /* 0x0000000804027c11 */ /* 0x000fc6000f8018ff */
[----:B------:R-:W2:Y:S01]  /*0280*/  LDG.E.64 R6, desc[UR4][R14.64] ;  /* 0x000000040e067981 */ /* 0x000ea2000c1e1b00 */
[----:B------:R-:W-:Y:S02]  /*0290*/  IADD3.X R17, PT, PT, R3, UR7, RZ, P1, !PT ;  /* 0x0000000703117c10 */ /* 0x000fe40008ffe4ff */
[----:B------:R-:W-:Y:S02]  /*02a0*/  IADD3 R10, P1, PT, R10, UR6, RZ ;  /* 0x000000060a0a7c10 */ /* 0x000fe4000ff3e0ff */
[----:B------:R-:W-:Y:S02]  /*02b0*/  LEA.HI.X R3, R4, UR9, R11, 0x3, P0 ;  /* 0x0000000904037c11 */ /* 0x000fe400080f1c0b */
[----:B------:R-:W3:Y:S01]  /*02c0*/  LDG.E.64 R4, desc[UR4][R16.64] ;  /* 0x0000000410047981 */ /* 0x000ee2000c1e1b00 */
[----:B------:R-:W-:-:S03]  /*02d0*/  IADD3.X R11, PT, PT, R0, UR7, RZ, P1, !PT ;  /* 0x00000007000b7c10 */ /* 0x000fc60008ffe4ff */
[----:B------:R-:W4:Y:S04]  /*02e0*/  LDG.E.64 R12, desc[UR4][R2.64] ;  /* 0x00000004020c7981 */ /* 0x000f28000c1e1b00 */
[----:B------:R-:W5:Y:S01]  /*02f0*/  LDG.E.64 R10, desc[UR4][R10.64] ;  /* 0x000000040a0a7981 */ /* 0x000f62000c1e1b00 */
[----:B--2---:R-:W-:-:S08]  /*0300*/  DADD R6, R6, R8 ;  /* 0x0000000006067229 */ /* 0x004fd00000000008 */
[----:B---3--:R-:W-:Y:S02]  /*0310*/  DADD R4, R6, R4 ;  /* 0x0000000006047229 */ /* 0x008fe40000000004 */
[----:B----4-:R-:W-:-:S06]  /*0320*/  DADD R12, R12, R12 ;  /* 0x000000000c0c7229 */ /* 0x010fcc000000000c */
[----:B-----5:R-:W-:-:S08]  /*0330*/  DADD R4, R4, -R10 ;  /* 0x0000000004047229 */ /* 0x020fd0000000080a */
[----:B------:R-:W-:-:S07]  /*0340*/  DADD R4, R4, -R12 ;  /* 0x0000000004047229 */ /* 0x000fce000000080c */
[----:B------:R-:W-:Y:S01]  /*0350*/  STG.E.64 desc[UR4][R2.64], R4 ;  /* 0x0000000402007986 */ /* 0x000fe2000c101b04 */
[----:B------:R-:W-:Y:S05]  /*0360*/  EXIT ;  /* 0x000000000000794d */ /* 0x000fea0003800000 */
.L_x_1:
        /* <DEDUP_REMOVED lines=9> */
.L_x_4:


//--------------------- .text._Z4add2PdPKd        --------------------------
	.section	.text._Z4add2PdPKd,"ax",@progbits
	.align	128
        .global         _Z4add2PdPKd
        .type           _Z4add2PdPKd,@function
        .size           _Z4add2PdPKd,(.L_x_5 - _Z4add2PdPKd)
        .other          _Z4add2PdPKd,@"STO_CUDA_ENTRY STV_DEFAULT"
_Z4add2PdPKd:
.text._Z4add2PdPKd:
[----:B------:R-:W-:Y:S01]  /*0000*/  LDC R1, c[0x0][0x37c] ;  /* 0x0000df00ff017b82 */ /* 0x000fe20000000800 */
[----:B------:R-:W0:Y:S07]  /*0010*/  S2R R7, SR_TID.X ;  /* 0x0000000000077919 */ /* 0x000e2e0000002100 */
[----:B------:R-:W0:Y:S01]  /*0020*/  LDC.64 R2, c[0x0][0x388] ;  /* 0x0000e200ff027b82 */ /* 0x000e220000000a00 */
[----:B------:R-:W1:Y:S07]  /*0030*/  LDCU.64 UR4, c[0x0][0x358] ;  /* 0x00006b00ff0477ac */ /* 0x000e6e0008000a00 */
[----:B------:R-:W2:Y:S01]  /*0040*/  LDC.64 R4, c[0x0][0x380] ;  /* 0x0000e000ff047b82 */ /* 0x000ea20000000a00 */
[----:B0-----:R-:W-:-:S04]  /*0050*/  IMAD.WIDE.U32 R2, R7, 0x8, R2 ;  /* 0x0000000807027825 */ /* 0x001fc800078e0002 */
[----:B--2---:R-:W-:Y:S02]  /*0060*/  IMAD.WIDE.U32 R4, R7, 0x8, R4 ;  /* 0x0000000807047825 */ /* 0x004fe400078e0004 */
[----:B-1----:R-:W2:Y:S04]  /*0070*/  LDG.E.64 R2, desc[UR4][R2.64] ;  /* 0x0000000402027981 */ /* 0x002ea8000c1e1b00 */
[----:B------:R-:W2:Y:S02]  /*0080*/  LDG.E.64 R6, desc[UR4][R4.64] ;  /* 0x0000000404067981 */ /* 0x000ea4000c1e1b00 */
[----:B--2---:R-:W-:-:S07]  /*0090*/  DADD R6, R2, R6 ;  /* 0x0000000002067229 */ /* 0x004fce0000000006 */
[----:B------:R-:W-:Y:S01]  /*00a0*/  STG.E.64 desc[UR4][R4.64], R6 ;  /* 0x0000000604007986 */ /* 0x000fe2000c101b04 */
[----:B------:R-:W-:Y:S05]  /*00b0*/  EXIT ;  /* 0x000000000000794d */ /* 0x000fea0003800000 */
.L_x_2:
        /* <DEDUP_REMOVED lines=12> */
.L_x_5:


//--------------------- .nv.shared.reserved.0     --------------------------
	.section	.nv.shared.reserved.0,"aw",@nobits
	.weak		__nv_reservedSMEM_offset_0_alias
	.size		__nv_reservedSMEM_offset_0_alias, 0, 64
	.other		__nv_reservedSMEM_offset_0_alias,@"STO_CUDA_RESERVED_SHARED STV_DEFAULT"
__nv_reservedSMEM_offset_0_alias:
	.zero		0
	.zero		64


//--------------------- .nv.constant0._Z18lattice_inner_loopPfS_PKfS1_iii --------------------------
	.section	.nv.constant0._Z18lattice_inner_loopPfS_PKfS1_iii,"a",@progbits
	.sectionflags	@""
	.align	4
.nv.constant0._Z18lattice_inner_loopPfS_PKfS1_iii:
	.zero		940


//--------------------- .nv.constant0._Z7add_matPdPKdS1_iii --------------------------
	.section	.nv.constant0._Z7add_matPdPKdS1_iii,"a",@progbits
	.sectionflags	@""
	.align	4
.nv.constant0._Z7add_matPdPKdS1_iii:
	.zero		932


//--------------------- .nv.constant0._Z4add2PdPKd --------------------------
	.section	.nv.constant0._Z4add2PdPKd,"a",@progbits
	.sectionflags	@""
	.align	4
.nv.constant0._Z4add2PdPKd:
	.zero		912


//--------------------- SYMBOLS --------------------------

	.type		.nv.reservedSmem.offset0,@object
	.size		.nv.reservedSmem.offset0,0x4
